//
// Generated by NVIDIA NVVM Compiler
//
// Compiler Build ID: CL-36424714
// Cuda compilation tools, release 13.0, V13.0.88
// Based on NVVM 20.0.0
//

.version 9.0
.target sm_100
.address_size 64

	// .globl	_Z11prodottoGPUPiS_S_i

.visible .entry _Z11prodottoGPUPiS_S_i(
	.param .u64 .ptr .align 1 _Z11prodottoGPUPiS_S_i_param_0,
	.param .u64 .ptr .align 1 _Z11prodottoGPUPiS_S_i_param_1,
	.param .u64 .ptr .align 1 _Z11prodottoGPUPiS_S_i_param_2,
	.param .u32 _Z11prodottoGPUPiS_S_i_param_3
)
{
	.reg .pred 	%p<2>;
	.reg .b32 	%r<9>;
	.reg .b64 	%rd<11>;

	ld.param.u64 	%rd1, [_Z11prodottoGPUPiS_S_i_param_0];
	ld.param.u64 	%rd2, [_Z11prodottoGPUPiS_S_i_param_1];
	ld.param.u64 	%rd3, [_Z11prodottoGPUPiS_S_i_param_2];
	ld.param.u32 	%r2, [_Z11prodottoGPUPiS_S_i_param_3];
	mov.u32 	%r3, %tid.x;
	mov.u32 	%r4, %ctaid.x;
	mov.u32 	%r5, %ntid.x;
	mad.lo.s32 	%r1, %r4, %r5, %r3;
	setp.ge.s32 	%p1, %r1, %r2;
	@%p1 bra 	$L__BB0_2;
	cvta.to.global.u64 	%rd4, %rd1;
	cvta.to.global.u64 	%rd5, %rd2;
	cvta.to.global.u64 	%rd6, %rd3;
	mul.wide.s32 	%rd7, %r1, 4;
	add.s64 	%rd8, %rd4, %rd7;
	ld.global.u32 	%r6, [%rd8];
	add.s64 	%rd9, %rd5, %rd7;
	ld.global.u32 	%r7, [%rd9];
	mul.lo.s32 	%r8, %r7, %r6;
	add.s64 	%rd10, %rd6, %rd7;
	st.global.u32 	[%rd10], %r8;
$L__BB0_2:
	ret;

}


// ===== COMPILED SASS (sm_100) =====

	.target	sm_100

	.elftype	@"ET_EXEC"


//--------------------- .note.nv.tkinfo           --------------------------
	.section	.note.nv.tkinfo,"",@"SHT_NOTE"
	.sectionflags	@"SHF_NOTE_NV_TKINFO"
	.tkinfo
        /*0018*/ 	.word	0x00000002
        /*0030*/ 	.string	""
        /*0030*/ 	.string	"ptxas"
        /*0030*/ 	.string	"Cuda compilation tools, release 13.0, V13.0.88"
        /*0030*/ 	.string	"Build cuda_13.0.r13.0/compiler.36424714_0"
        /*0030*/ 	.string	"-arch sm_100 -m 64 "



//--------------------- .note.nv.cuinfo           --------------------------
	.section	.note.nv.cuinfo,"",@"SHT_NOTE"
	.sectionflags	@"SHF_NOTE_NV_CUINFO"
        /*0018*/ 	.short	0x0002
        /*001a*/ 	.short	0x0064
        /*001c*/ 	.short	0x0082
	.zero		2


//--------------------- .nv.info                  --------------------------
	.section	.nv.info,"",@"SHT_CUDA_INFO"
	.align	4


	//----- nvinfo : EIATTR_REGCOUNT
	.align		4
        /*0000*/ 	.byte	0x04, 0x2f
        /*0002*/ 	.short	(.L_1 - .L_0)
	.align		4
.L_0:
        /*0004*/ 	.word	index@(_Z11prodottoGPUPiS_S_i)
        /*0008*/ 	.word	0x0000000c


	//----- nvinfo : EIATTR_FRAME_SIZE
	.align		4
.L_1:
        /*000c*/ 	.byte	0x04, 0x11
        /*000e*/ 	.short	(.L_3 - .L_2)
	.align		4
.L_2:
        /*0010*/ 	.word	index@(_Z11prodottoGPUPiS_S_i)
        /*0014*/ 	.word	0x00000000


	//----- nvinfo : EIATTR_MIN_STACK_SIZE
	.align		4
.L_3:
        /*0018*/ 	.byte	0x04, 0x12
        /*001a*/ 	.short	(.L_5 - .L_4)
	.align		4
.L_4:
        /*001c*/ 	.word	index@(_Z11prodottoGPUPiS_S_i)
        /*0020*/ 	.word	0x00000000
.L_5:


//--------------------- .nv.compat                --------------------------
	.section	.nv.compat,"",@"SHT_CUDA_COMPAT_INFO"
	.align	4
        /*0000*/ 	.byte	0x02, 0x09, 0x00, 0x00, 0x02, 0x02, 0x01, 0x00, 0x02, 0x05, 0x05, 0x00, 0x03, 0x07, 0x01, 0x01
        /*0010*/ 	.byte	0x02, 0x03, 0x00, 0x00, 0x02, 0x06, 0x01, 0x00, 0x04, 0x0b, 0x08, 0x00, 0x09, 0x00, 0x00, 0x00
        /*0020*/ 	.byte	0x00, 0x00, 0x00, 0x00


//--------------------- .nv.info._Z11prodottoGPUPiS_S_i --------------------------
	.section	.nv.info._Z11prodottoGPUPiS_S_i,"",@"SHT_CUDA_INFO"
	.sectionflags	@""
	.align	4


	//----- nvinfo : EIATTR_CUDA_API_VERSION
	.align		4
        /*0000*/ 	.byte	0x04, 0x37
        /*0002*/ 	.short	(.L_7 - .L_6)
.L_6:
        /*0004*/ 	.word	0x00000082


	//----- nvinfo : EIATTR_KPARAM_INFO
	.align		4
.L_7:
        /*0008*/ 	.byte	0x04, 0x17
        /*000a*/ 	.short	(.L_9 - .L_8)
.L_8:
        /*000c*/ 	.word	0x00000000
        /*0010*/ 	.short	0x0003
        /*0012*/ 	.short	0x0018
        /*0014*/ 	.byte	0x00, 0xf0, 0x11, 0x00


	//----- nvinfo : EIATTR_KPARAM_INFO
	.align		4
.L_9:
        /*0018*/ 	.byte	0x04, 0x17
        /*001a*/ 	.short	(.L_11 - .L_10)
.L_10:
        /*001c*/ 	.word	0x00000000
        /*0020*/ 	.short	0x0002
        /*0022*/ 	.short	0x0010
        /*0024*/ 	.byte	0x00, 0xf5, 0x21, 0x00


	//----- nvinfo : EIATTR_KPARAM_INFO
	.align		4
.L_11:
        /*0028*/ 	.byte	0x04, 0x17
        /*002a*/ 	.short	(.L_13 - .L_12)
.L_12:
        /*002c*/ 	.word	0x00000000
        /*0030*/ 	.short	0x0001
        /*0032*/ 	.short	0x0008
        /*0034*/ 	.byte	0x00, 0xf5, 0x21, 0x00


	//----- nvinfo : EIATTR_KPARAM_INFO
	.align		4
.L_13:
        /*0038*/ 	.byte	0x04, 0x17
        /*003a*/ 	.short	(.L_15 - .L_14)
.L_14:
        /*003c*/ 	.word	0x00000000
        /*0040*/ 	.short	0x0000
        /*0042*/ 	.short	0x0000
        /*0044*/ 	.byte	0x00, 0xf5, 0x21, 0x00


	//----- nvinfo : EIATTR_SPARSE_MMA_MASK
	.align		4
.L_15:
        /*0048*/ 	.byte	0x03, 0x50
        /*004a*/ 	.short	0x0000


	//----- nvinfo : EIATTR_MAXREG_COUNT
	.align		4
        /*004c*/ 	.byte	0x03, 0x1b
        /*004e*/ 	.short	0x00ff


	//----- nvinfo : EIATTR_MERCURY_ISA_VERSION
	.align		4
        /*0050*/ 	.byte	0x03, 0x5f
        /*0052*/ 	.short	0x0101


	//----- nvinfo : EIATTR_VRC_CTA_INIT_COUNT
	.align		4
        /*0054*/ 	.byte	0x02, 0x4a
	.zero		1
	.zero		1


	//----- nvinfo : EIATTR_EXIT_INSTR_OFFSETS
	.align		4
        /*0058*/ 	.byte	0x04, 0x1c
        /*005a*/ 	.short	(.L_17 - .L_16)


	//   ....[0]....
.L_16:
        /*005c*/ 	.word	0x00000070


	//   ....[1]....
        /*0060*/ 	.word	0x00000130


	//----- nvinfo : EIATTR_CBANK_PARAM_SIZE
	.align		4
.L_17:
        /*0064*/ 	.byte	0x03, 0x19
        /*0066*/ 	.short	0x001c


	//----- nvinfo : EIATTR_PARAM_CBANK
	.align		4
        /*0068*/ 	.byte	0x04, 0x0a
        /*006a*/ 	.short	(.L_19 - .L_18)
	.align		4
.L_18:
        /*006c*/ 	.word	index@(.nv.constant0._Z11prodottoGPUPiS_S_i)
        /*0070*/ 	.short	0x0380
        /*0072*/ 	.short	0x001c


	//----- nvinfo : EIATTR_SW_WAR
	.align		4
.L_19:
        /*0074*/ 	.byte	0x04, 0x36
        /*0076*/ 	.short	(.L_21 - .L_20)
.L_20:
        /*0078*/ 	.word	0x00000008
.L_21:


//--------------------- .nv.callgraph             --------------------------
	.section	.nv.callgraph,"",@"SHT_CUDA_CALLGRAPH"
	.align	4
	.sectionentsize	8
	.align		4
        /*0000*/ 	.word	0x00000000
	.align		4
        /*0004*/ 	.word	0xffffffff
	.align		4
        /*0008*/ 	.word	0x00000000
	.align		4
        /*000c*/ 	.word	0xfffffffe
	.align		4
        /*0010*/ 	.word	0x00000000
	.align		4
        /*0014*/ 	.word	0xfffffffd
	.align		4
        /*0018*/ 	.word	0x00000000
	.align		4
        /*001c*/ 	.word	0xfffffffc


//--------------------- .text._Z11prodottoGPUPiS_S_i --------------------------
	.section	.text._Z11prodottoGPUPiS_S_i,"ax",@progbits
	.align	128
        .global         _Z11prodottoGPUPiS_S_i
        .type           _Z11prodottoGPUPiS_S_i,@function
        .size           _Z11prodottoGPUPiS_S_i,(.L_x_1 - _Z11prodottoGPUPiS_S_i)
        .other          _Z11prodottoGPUPiS_S_i,@"STO_CUDA_ENTRY STV_DEFAULT"
_Z11prodottoGPUPiS_S_i:
.text._Z11prodottoGPUPiS_S_i:
[----:B------:R-:W-:Y:S01]  /*0000*/  LDC R1, c[0x0][0x37c] ;  /* 0x0000df00ff017b82 */ /* 0x000fe20000000800 */
[----:B------:R-:W0:Y:S07]  /*0010*/  S2R R9, SR_TID.X ;  /* 0x0000000000097919 */ /* 0x000e2e0000002100 */
[----:B------:R-:W0:Y:S01]  /*0020*/  S2UR UR4, SR_CTAID.X ;  /* 0x00000000000479c3 */ /* 0x000e220000002500 */
[----:B------:R-:W1:Y:S07]  /*0030*/  LDCU UR5, c[0x0][0x398] ;  /* 0x00007300ff0577ac */ /* 0x000e6e0008000800 */
[----:B------:R-:W0:Y:S02]  /*0040*/  LDC R0, c[0x0][0x360] ;  /* 0x0000d800ff007b82 */ /* 0x000e240000000800 */
[----:B0-----:R-:W-:-:S05]  /*0050*/  IMAD R9, R0, UR4, R9 ;  /* 0x0000000400097c24 */ /* 0x001fca000f8e0209 */
[----:B-1----:R-:W-:-:S13]  /*0060*/  ISETP.GE.AND P0, PT, R9, UR5, PT ;  /* 0x0000000509007c0c */ /* 0x002fda000bf06270 */
[----:B------:R-:W-:Y:S05]  /*0070*/  @P0 EXIT ;  /* 0x000000000000094d */ /* 0x000fea0003800000 */
[----:B------:R-:W0:Y:S01]  /*0080*/  LDC.64 R2, c[0x0][0x380] ;  /* 0x0000e000ff027b82 */ /* 0x000e220000000a00 */
[----:B------:R-:W1:Y:S07]  /*0090*/  LDCU.64 UR4, c[0x0][0x358] ;  /* 0x00006b00ff0477ac */ /* 0x000e6e0008000a00 */
[----:B------:R-:W2:Y:S08]  /*00a0*/  LDC.64 R4, c[0x0][0x388] ;  /* 0x0000e200ff047b82 */ /* 0x000eb00000000a00 */
[----:B------:R-:W3:Y:S01]  /*00b0*/  LDC.64 R6, c[0x0][0x390] ;  /* 0x0000e400ff067b82 */ /* 0x000ee20000000a00 */
[----:B0-----:R-:W-:-:S06]  /*00c0*/  IMAD.WIDE R2, R9, 0x4, R2 ;  /* 0x0000000409027825 */ /* 0x001fcc00078e0202 */
[----:B-1----:R-:W4:Y:S01]  /*00d0*/  LDG.E R2, desc[UR4][R2.64] ;  /* 0x0000000402027981 */ /* 0x002f22000c1e1900 */
[----:B--2---:R-:W-:-:S06]  /*00e0*/  IMAD.WIDE R4, R9, 0x4, R4 ;  /* 0x0000000409047825 */ /* 0x004fcc00078e0204 */
[----:B------:R-:W4:Y:S01]  /*00f0*/  LDG.E R5, desc[UR4][R4.64] ;  /* 0x0000000404057981 */ /* 0x000f22000c1e1900 */
[----:B---3--:R-:W-:-:S04]  /*0100*/  IMAD.WIDE R6, R9, 0x4, R6 ;  /* 0x0000000409067825 */ /* 0x008fc800078e0206 */
[----:B----4-:R-:W-:-:S05]  /*0110*/  IMAD R9, R2, R5, RZ ;  /* 0x0000000502097224 */ /* 0x010fca00078e02ff */
[----:B------:R-:W-:Y:S01]  /*0120*/  STG.E desc[UR4][R6.64], R9 ;  /* 0x0000000906007986 */ /* 0x000fe2000c101904 */
[----:B------:R-:W-:Y:S05]  /*0130*/  EXIT ;  /* 0x000000000000794d */ /* 0x000fea0003800000 */
.L_x_0:
[----:B------:R-:W-:-:S00]  /*0140*/  BRA `(.L_x_0) ;  /* 0xfffffffc00fc7947 */ /* 0x000fc0000383ffff */
[----:B------:R-:W-:-:S00]  /*0150*/  NOP ;  /* 0x0000000000007918 */ /* 0x000fc00000000000 */
        /* <DEDUP_REMOVED lines=10> */
.L_x_1:


//--------------------- .nv.shared.reserved.0     --------------------------
	.section	.nv.shared.reserved.0,"aw",@nobits
	.weak		__nv_reservedSMEM_offset_0_alias
	.size		__nv_reservedSMEM_offset_0_alias, 0, 64
	.other		__nv_reservedSMEM_offset_0_alias,@"STO_CUDA_RESERVED_SHARED STV_DEFAULT"
__nv_reservedSMEM_offset_0_alias:
	.zero		0
	.zero		64


//--------------------- .nv.constant0._Z11prodottoGPUPiS_S_i --------------------------
	.section	.nv.constant0._Z11prodottoGPUPiS_S_i,"a",@progbits
	.sectionflags	@""
	.align	4
.nv.constant0._Z11prodottoGPUPiS_S_i:
	.zero		924


//--------------------- SYMBOLS --------------------------

	.type		.nv.reservedSmem.offset0,@object
	.size		.nv.reservedSmem.offset0,0x4
